//
// Generated by NVIDIA NVVM Compiler
//
// Compiler Build ID: CL-36424714
// Cuda compilation tools, release 13.0, V13.0.88
// Based on NVVM 20.0.0
//

.version 9.0
.target sm_100
.address_size 64

	// .globl	bruteforce_kernel

.visible .entry bruteforce_kernel(
	.param .u64 .ptr .align 1 bruteforce_kernel_param_0,
	.param .u32 bruteforce_kernel_param_1,
	.param .u64 .ptr .align 1 bruteforce_kernel_param_2
)
{
	.reg .pred 	%p<17>;
	.reg .b32 	%r<38>;
	.reg .b64 	%rd<94>;

	ld.param.u64 	%rd26, [bruteforce_kernel_param_0];
	ld.param.u32 	%r21, [bruteforce_kernel_param_1];
	ld.param.u64 	%rd27, [bruteforce_kernel_param_2];
	cvta.to.global.u64 	%rd1, %rd26;
	cvta.to.global.u64 	%rd2, %rd27;
	mov.u32 	%r1, %ntid.x;
	setp.lt.s32 	%p1, %r21, 1;
	mov.b64 	%rd86, 1;
	@%p1 bra 	$L__BB0_7;
	and.b32  	%r2, %r21, 3;
	setp.lt.u32 	%p2, %r21, 4;
	mov.b64 	%rd86, 1;
	@%p2 bra 	$L__BB0_4;
	and.b32  	%r3, %r21, 2147483644;
	mov.b32 	%r32, 0;
	mov.b64 	%rd86, 1;
$L__BB0_3:
	shl.b64 	%rd86, %rd86, 32;
	add.s32 	%r32, %r32, 4;
	setp.ne.s32 	%p3, %r32, %r3;
	@%p3 bra 	$L__BB0_3;
$L__BB0_4:
	setp.eq.s32 	%p4, %r2, 0;
	@%p4 bra 	$L__BB0_7;
	mov.b32 	%r33, 0;
$L__BB0_6:
	.pragma "nounroll";
	shl.b64 	%rd86, %rd86, 8;
	add.s32 	%r33, %r33, 1;
	setp.ne.s32 	%p5, %r33, %r2;
	@%p5 bra 	$L__BB0_6;
$L__BB0_7:
	mov.u32 	%r24, %ctaid.x;
	mov.u32 	%r25, %tid.x;
	mad.lo.s32 	%r26, %r1, %r24, %r25;
	cvt.s64.s32 	%rd87, %r26;
	setp.le.s64 	%p6, %rd86, %rd87;
	@%p6 bra 	$L__BB0_23;
	setp.gt.s32 	%p7, %r21, 0;
	mov.u32 	%r27, %nctaid.x;
	mul.lo.s32 	%r28, %r1, %r27;
	cvt.u64.u32 	%rd11, %r28;
	@%p7 bra 	$L__BB0_9;
	bra.uni 	$L__BB0_22;
$L__BB0_9:
	and.b32  	%r8, %r21, 7;
	add.s32 	%r9, %r8, -1;
	and.b32  	%r10, %r21, 3;
	and.b32  	%r11, %r21, 2147483640;
	and.b32  	%r12, %r21, 1;
	neg.s32 	%r13, %r11;
	add.s64 	%rd12, %rd1, 3;
$L__BB0_10:
	setp.lt.u32 	%p9, %r21, 8;
	mov.b32 	%r36, 0;
	mov.u64 	%rd90, %rd87;
	@%p9 bra 	$L__BB0_13;
	mov.u64 	%rd88, %rd12;
	mov.u32 	%r34, %r13;
	mov.u64 	%rd90, %rd87;
$L__BB0_12:
	.pragma "nounroll";
	st.global.u8 	[%rd88+-3], %rd90;
	shr.s64 	%rd34, %rd90, 63;
	shr.u64 	%rd35, %rd34, 56;
	add.s64 	%rd36, %rd90, %rd35;
	shr.u64 	%rd37, %rd36, 8;
	st.global.u8 	[%rd88+-2], %rd37;
	shr.u64 	%rd38, %rd34, 48;
	add.s64 	%rd39, %rd90, %rd38;
	shr.u64 	%rd40, %rd39, 16;
	st.global.u8 	[%rd88+-1], %rd40;
	shr.u64 	%rd41, %rd34, 40;
	add.s64 	%rd42, %rd90, %rd41;
	shr.u64 	%rd43, %rd42, 24;
	st.global.u8 	[%rd88], %rd43;
	shr.u64 	%rd44, %rd34, 32;
	add.s64 	%rd45, %rd90, %rd44;
	shr.u64 	%rd46, %rd45, 32;
	st.global.u8 	[%rd88+1], %rd46;
	shr.u64 	%rd47, %rd34, 24;
	add.s64 	%rd48, %rd90, %rd47;
	shr.u64 	%rd49, %rd48, 40;
	st.global.u8 	[%rd88+2], %rd49;
	shr.u64 	%rd50, %rd34, 16;
	add.s64 	%rd51, %rd90, %rd50;
	shr.u64 	%rd52, %rd51, 48;
	st.global.u8 	[%rd88+3], %rd52;
	shr.u64 	%rd53, %rd34, 8;
	add.s64 	%rd54, %rd90, %rd53;
	shr.u64 	%rd55, %rd54, 56;
	st.global.u8 	[%rd88+4], %rd55;
	add.s32 	%r34, %r34, 8;
	add.s64 	%rd88, %rd88, 8;
	setp.ne.s32 	%p10, %r34, 0;
	mov.b64 	%rd90, 0;
	mov.u32 	%r36, %r11;
	@%p10 bra 	$L__BB0_12;
$L__BB0_13:
	setp.eq.s32 	%p11, %r8, 0;
	@%p11 bra 	$L__BB0_21;
	setp.lt.u32 	%p12, %r9, 3;
	@%p12 bra 	$L__BB0_16;
	cvt.u64.u32 	%rd56, %r36;
	add.s64 	%rd57, %rd1, %rd56;
	st.global.u8 	[%rd57], %rd90;
	shr.s64 	%rd58, %rd90, 63;
	shr.u64 	%rd59, %rd58, 56;
	add.s64 	%rd60, %rd90, %rd59;
	shr.u64 	%rd61, %rd60, 8;
	st.global.u8 	[%rd57+1], %rd61;
	shr.u64 	%rd62, %rd58, 48;
	add.s64 	%rd63, %rd90, %rd62;
	shr.u64 	%rd64, %rd63, 16;
	st.global.u8 	[%rd57+2], %rd64;
	shr.u64 	%rd65, %rd58, 40;
	add.s64 	%rd66, %rd90, %rd65;
	shr.u64 	%rd67, %rd66, 24;
	st.global.u8 	[%rd57+3], %rd67;
	shr.u64 	%rd68, %rd58, 32;
	add.s64 	%rd69, %rd90, %rd68;
	shr.s64 	%rd90, %rd69, 32;
	add.s32 	%r36, %r36, 4;
$L__BB0_16:
	setp.eq.s32 	%p13, %r10, 0;
	@%p13 bra 	$L__BB0_21;
	setp.eq.s32 	%p14, %r10, 1;
	@%p14 bra 	$L__BB0_19;
	cvt.u64.u32 	%rd70, %r36;
	add.s64 	%rd71, %rd1, %rd70;
	st.global.u8 	[%rd71], %rd90;
	shr.s64 	%rd72, %rd90, 63;
	shr.u64 	%rd73, %rd72, 56;
	add.s64 	%rd74, %rd90, %rd73;
	shr.u64 	%rd75, %rd74, 8;
	st.global.u8 	[%rd71+1], %rd75;
	shr.u64 	%rd76, %rd72, 48;
	add.s64 	%rd77, %rd90, %rd76;
	shr.s64 	%rd90, %rd77, 16;
	add.s32 	%r36, %r36, 2;
$L__BB0_19:
	setp.eq.s32 	%p15, %r12, 0;
	@%p15 bra 	$L__BB0_21;
	cvt.u64.u32 	%rd78, %r36;
	add.s64 	%rd79, %rd1, %rd78;
	st.global.u8 	[%rd79], %rd90;
$L__BB0_21:
	shl.b64 	%rd80, %rd87, 2;
	add.s64 	%rd81, %rd2, %rd80;
	mov.b32 	%r31, 1;
	st.global.u32 	[%rd81], %r31;
	add.s64 	%rd87, %rd87, %rd11;
	setp.lt.s64 	%p16, %rd87, %rd86;
	@%p16 bra 	$L__BB0_10;
	bra.uni 	$L__BB0_23;
$L__BB0_22:
	shl.b64 	%rd31, %rd87, 2;
	add.s64 	%rd32, %rd2, %rd31;
	mov.b32 	%r29, 1;
	st.global.u32 	[%rd32], %r29;
	add.s64 	%rd87, %rd87, %rd11;
	setp.lt.s64 	%p8, %rd87, %rd86;
	@%p8 bra 	$L__BB0_22;
$L__BB0_23:
	ret;

}


// ===== COMPILED SASS (sm_100) =====

	.target	sm_100

	.elftype	@"ET_EXEC"


//--------------------- .note.nv.tkinfo           --------------------------
	.section	.note.nv.tkinfo,"",@"SHT_NOTE"
	.sectionflags	@"SHF_NOTE_NV_TKINFO"
	.tkinfo
        /*0018*/ 	.word	0x00000002
        /*0030*/ 	.string	""
        /*0030*/ 	.string	"ptxas"
        /*0030*/ 	.string	"Cuda compilation tools, release 13.0, V13.0.88"
        /*0030*/ 	.string	"Build cuda_13.0.r13.0/compiler.36424714_0"
        /*0030*/ 	.string	"-arch sm_100 -m 64 "



//--------------------- .note.nv.cuinfo           --------------------------
	.section	.note.nv.cuinfo,"",@"SHT_NOTE"
	.sectionflags	@"SHF_NOTE_NV_CUINFO"
        /*0018*/ 	.short	0x0002
        /*001a*/ 	.short	0x0064
        /*001c*/ 	.short	0x0082
	.zero		2


//--------------------- .nv.info                  --------------------------
	.section	.nv.info,"",@"SHT_CUDA_INFO"
	.align	4


	//----- nvinfo : EIATTR_REGCOUNT
	.align		4
        /*0000*/ 	.byte	0x04, 0x2f
        /*0002*/ 	.short	(.L_1 - .L_0)
	.align		4
.L_0:
        /*0004*/ 	.word	index@(bruteforce_kernel)
        /*0008*/ 	.word	0x00000016


	//----- nvinfo : EIATTR_FRAME_SIZE
	.align		4
.L_1:
        /*000c*/ 	.byte	0x04, 0x11
        /*000e*/ 	.short	(.L_3 - .L_2)
	.align		4
.L_2:
        /*0010*/ 	.word	index@(bruteforce_kernel)
        /*0014*/ 	.word	0x00000000


	//----- nvinfo : EIATTR_MIN_STACK_SIZE
	.align		4
.L_3:
        /*0018*/ 	.byte	0x04, 0x12
        /*001a*/ 	.short	(.L_5 - .L_4)
	.align		4
.L_4:
        /*001c*/ 	.word	index@(bruteforce_kernel)
        /*0020*/ 	.word	0x00000000
.L_5:


//--------------------- .nv.compat                --------------------------
	.section	.nv.compat,"",@"SHT_CUDA_COMPAT_INFO"
	.align	4
        /*0000*/ 	.byte	0x02, 0x09, 0x00, 0x00, 0x02, 0x02, 0x01, 0x00, 0x02, 0x05, 0x05, 0x00, 0x03, 0x07, 0x01, 0x01
        /*0010*/ 	.byte	0x02, 0x03, 0x00, 0x00, 0x02, 0x06, 0x01, 0x00, 0x04, 0x0b, 0x08, 0x00, 0x09, 0x00, 0x00, 0x00
        /*0020*/ 	.byte	0x00, 0x00, 0x00, 0x00


//--------------------- .nv.info.bruteforce_kernel --------------------------
	.section	.nv.info.bruteforce_kernel,"",@"SHT_CUDA_INFO"
	.sectionflags	@""
	.align	4


	//----- nvinfo : EIATTR_CUDA_API_VERSION
	.align		4
        /*0000*/ 	.byte	0x04, 0x37
        /*0002*/ 	.short	(.L_7 - .L_6)
.L_6:
        /*0004*/ 	.word	0x00000082


	//----- nvinfo : EIATTR_KPARAM_INFO
	.align		4
.L_7:
        /*0008*/ 	.byte	0x04, 0x17
        /*000a*/ 	.short	(.L_9 - .L_8)
.L_8:
        /*000c*/ 	.word	0x00000000
        /*0010*/ 	.short	0x0002
        /*0012*/ 	.short	0x0010
        /*0014*/ 	.byte	0x00, 0xf5, 0x21, 0x00


	//----- nvinfo : EIATTR_KPARAM_INFO
	.align		4
.L_9:
        /*0018*/ 	.byte	0x04, 0x17
        /*001a*/ 	.short	(.L_11 - .L_10)
.L_10:
        /*001c*/ 	.word	0x00000000
        /*0020*/ 	.short	0x0001
        /*0022*/ 	.short	0x0008
        /*0024*/ 	.byte	0x00, 0xf0, 0x11, 0x00


	//----- nvinfo : EIATTR_KPARAM_INFO
	.align		4
.L_11:
        /*0028*/ 	.byte	0x04, 0x17
        /*002a*/ 	.short	(.L_13 - .L_12)
.L_12:
        /*002c*/ 	.word	0x00000000
        /*0030*/ 	.short	0x0000
        /*0032*/ 	.short	0x0000
        /*0034*/ 	.byte	0x00, 0xf5, 0x21, 0x00


	//----- nvinfo : EIATTR_SPARSE_MMA_MASK
	.align		4
.L_13:
        /*0038*/ 	.byte	0x03, 0x50
        /*003a*/ 	.short	0x0000


	//----- nvinfo : EIATTR_MAXREG_COUNT
	.align		4
        /*003c*/ 	.byte	0x03, 0x1b
        /*003e*/ 	.short	0x00ff


	//----- nvinfo : EIATTR_MERCURY_ISA_VERSION
	.align		4
        /*0040*/ 	.byte	0x03, 0x5f
        /*0042*/ 	.short	0x0101


	//----- nvinfo : EIATTR_VRC_CTA_INIT_COUNT
	.align		4
        /*0044*/ 	.byte	0x02, 0x4a
	.zero		1
	.zero		1


	//----- nvinfo : EIATTR_EXIT_INSTR_OFFSETS
	.align		4
        /*0048*/ 	.byte	0x04, 0x1c
        /*004a*/ 	.short	(.L_15 - .L_14)


	//   ....[0]....
.L_14:
        /*004c*/ 	.word	0x00000390


	//   ....[1]....
        /*0050*/ 	.word	0x00000490


	//   ....[2]....
        /*0054*/ 	.word	0x00000c30


	//----- nvinfo : EIATTR_CRS_STACK_SIZE
	.align		4
.L_15:
        /*0058*/ 	.byte	0x04, 0x1e
        /*005a*/ 	.short	(.L_17 - .L_16)
.L_16:
        /*005c*/ 	.word	0x00000000


	//----- nvinfo : EIATTR_CBANK_PARAM_SIZE
	.align		4
.L_17:
        /*0060*/ 	.byte	0x03, 0x19
        /*0062*/ 	.short	0x0018


	//----- nvinfo : EIATTR_PARAM_CBANK
	.align		4
        /*0064*/ 	.byte	0x04, 0x0a
        /*0066*/ 	.short	(.L_19 - .L_18)
	.align		4
.L_18:
        /*0068*/ 	.word	index@(.nv.constant0.bruteforce_kernel)
        /*006c*/ 	.short	0x0380
        /*006e*/ 	.short	0x0018


	//----- nvinfo : EIATTR_SW_WAR
	.align		4
.L_19:
        /*0070*/ 	.byte	0x04, 0x36
        /*0072*/ 	.short	(.L_21 - .L_20)
.L_20:
        /*0074*/ 	.word	0x00000008
.L_21:


//--------------------- .nv.callgraph             --------------------------
	.section	.nv.callgraph,"",@"SHT_CUDA_CALLGRAPH"
	.align	4
	.sectionentsize	8
	.align		4
        /*0000*/ 	.word	0x00000000
	.align		4
        /*0004*/ 	.word	0xffffffff
	.align		4
        /*0008*/ 	.word	0x00000000
	.align		4
        /*000c*/ 	.word	0xfffffffe
	.align		4
        /*0010*/ 	.word	0x00000000
	.align		4
        /*0014*/ 	.word	0xfffffffd
	.align		4
        /*0018*/ 	.word	0x00000000
	.align		4
        /*001c*/ 	.word	0xfffffffc


//--------------------- .text.bruteforce_kernel   --------------------------
	.section	.text.bruteforce_kernel,"ax",@progbits
	.align	128
        .global         bruteforce_kernel
        .type           bruteforce_kernel,@function
        .size           bruteforce_kernel,(.L_x_16 - bruteforce_kernel)
        .other          bruteforce_kernel,@"STO_CUDA_ENTRY STV_DEFAULT"
bruteforce_kernel:
.text.bruteforce_kernel:
[----:B------:R-:W-:Y:S01]  /*0000*/  LDC R1, c[0x0][0x37c] ;  /* 0x0000df00ff017b82 */ /* 0x000fe20000000800 */
[----:B------:R-:W0:Y:S01]  /*0010*/  LDCU UR9, c[0x0][0x388] ;  /* 0x00007100ff0977ac */ /* 0x000e220008000800 */
[----:B------:R-:W1:Y:S01]  /*0020*/  LDCU UR7, c[0x0][0x360] ;  /* 0x00006c00ff0777ac */ /* 0x000e620008000800 */
[----:B------:R-:W-:Y:S01]  /*0030*/  UMOV UR5, 0x1 ;  /* 0x0000000100057882 */ /* 0x000fe20000000000 */
[----:B------:R-:W-:Y:S01]  /*0040*/  UMOV UR6, URZ ;  /* 0x000000ff00067c82 */ /* 0x000fe20008000000 */
[----:B0-----:R-:W-:-:S09]  /*0050*/  UISETP.GE.AND UP0, UPT, UR9, 0x1, UPT ;  /* 0x000000010900788c */ /* 0x001fd2000bf06270 */
[----:B-1----:R-:W-:Y:S05]  /*0060*/  BRA.U !UP0, `(.L_x_0) ;  /* 0x0000000108ac7547 */ /* 0x002fea000b800000 */
[----:B------:R-:W-:Y:S02]  /*0070*/  UISETP.GE.U32.AND UP0, UPT, UR9, 0x4, UPT ;  /* 0x000000040900788c */ /* 0x000fe4000bf06070 */
[----:B------:R-:W-:Y:S01]  /*0080*/  ULOP3.LUT UR8, UR9, 0x3, URZ, 0xc0, !UPT ;  /* 0x0000000309087892 */ /* 0x000fe2000f8ec0ff */
[----:B------:R-:W-:Y:S01]  /*0090*/  UMOV UR5, 0x1 ;  /* 0x0000000100057882 */ /* 0x000fe20000000000 */
[----:B------:R-:W-:-:S05]  /*00a0*/  UMOV UR6, URZ ;  /* 0x000000ff00067c82 */ /* 0x000fca0008000000 */
[----:B------:R-:W-:Y:S05]  /*00b0*/  BRA.U !UP0, `(.L_x_1) ;  /* 0x0000000108787547 */ /* 0x000fea000b800000 */
[----:B------:R-:W-:Y:S01]  /*00c0*/  ULOP3.LUT UR10, UR9, 0x7ffffffc, URZ, 0xc0, !UPT ;  /* 0x7ffffffc090a7892 */ /* 0x000fe2000f8ec0ff */
[----:B------:R-:W-:Y:S01]  /*00d0*/  UMOV UR4, URZ ;  /* 0x000000ff00047c82 */ /* 0x000fe20008000000 */
[----:B------:R-:W-:Y:S02]  /*00e0*/  UMOV UR5, 0x1 ;  /* 0x0000000100057882 */ /* 0x000fe40000000000 */
[----:B------:R-:W-:-:S09]  /*00f0*/  UISETP.GT.AND UP0, UPT, UR10, URZ, UPT ;  /* 0x000000ff0a00728c */ /* 0x000fd2000bf04270 */
[----:B------:R-:W-:Y:S05]  /*0100*/  BRA.U !UP0, `(.L_x_2) ;  /* 0x0000000108507547 */ /* 0x000fea000b800000 */
[----:B------:R-:W-:Y:S02]  /*0110*/  UIADD3 UR6, UPT, UPT, UR10, -UR4, URZ ;  /* 0x800000040a067290 */ /* 0x000fe4000fffe0ff */
[----:B------:R-:W-:Y:S02]  /*0120*/  UPLOP3.LUT UP0, UPT, UPT, UPT, UPT, 0x80, 0x8 ;  /* 0x000000000008789c */ /* 0x000fe40003f0f070 */
[----:B------:R-:W-:-:S03]  /*0130*/  UISETP.GT.AND UP1, UPT, UR6, 0xc, UPT ;  /* 0x0000000c0600788c */ /* 0x000fc6000bf24270 */
[----:B------:R-:W-:-:S06]  /*0140*/  UMOV UR6, URZ ;  /* 0x000000ff00067c82 */ /* 0x000fcc0008000000 */
[----:B------:R-:W-:Y:S05]  /*0150*/  BRA.U !UP1, `(.L_x_3) ;  /* 0x00000001091c7547 */ /* 0x000fea000b800000 */
[----:B------:R-:W-:Y:S02]  /*0160*/  UIADD3 UR5, UPT, UPT, UR10, -0xc, URZ ;  /* 0xfffffff40a057890 */ /* 0x000fe4000fffe0ff */
[----:B------:R-:W-:-:S11]  /*0170*/  UPLOP3.LUT UP0, UPT, UPT, UPT, UPT, 0x40, 0x4 ;  /* 0x000000000004789c */ /* 0x000fd60003f0e870 */
.L_x_4:
[----:B------:R-:W-:-:S04]  /*0180*/  UIADD3 UR4, UPT, UPT, UR4, 0x10, URZ ;  /* 0x0000001004047890 */ /* 0x000fc8000fffe0ff */
[----:B------:R-:W-:-:S09]  /*0190*/  UISETP.GE.AND UP1, UPT, UR4, UR5, UPT ;  /* 0x000000050400728c */ /* 0x000fd2000bf26270 */
[----:B------:R-:W-:Y:S05]  /*01a0*/  BRA.U !UP1, `(.L_x_4) ;  /* 0xfffffffd09f47547 */ /* 0x000fea000b83ffff */
[----:B------:R-:W-:Y:S01]  /*01b0*/  UMOV UR5, URZ ;  /* 0x000000ff00057c82 */ /* 0x000fe20008000000 */
[----:B------:R-:W-:-:S05]  /*01c0*/  UMOV UR6, URZ ;  /* 0x000000ff00067c82 */ /* 0x000fca0008000000 */
.L_x_3:
[----:B------:R-:W-:-:S04]  /*01d0*/  UIADD3 UR11, UPT, UPT, UR10, -UR4, URZ ;  /* 0x800000040a0b7290 */ /* 0x000fc8000fffe0ff */
[----:B------:R-:W-:-:S11]  /*01e0*/  UISETP.GT.AND UP1, UPT, UR11, 0x4, UPT ;  /* 0x000000040b00788c */ /* 0x000fd6000bf24270 */
[----:B------:R-:W-:Y:S02]  /*01f0*/  @UP1 UPLOP3.LUT UP0, UPT, UPT, UPT, UPT, 0x40, 0x4 ;  /* 0x000000000004189c */ /* 0x000fe40003f0e870 */
[----:B------:R-:W-:Y:S01]  /*0200*/  @UP1 UIADD3 UR4, UPT, UPT, UR4, 0x8, URZ ;  /* 0x0000000804041890 */ /* 0x000fe2000fffe0ff */
[----:B------:R-:W-:Y:S01]  /*0210*/  @UP1 UMOV UR5, URZ ;  /* 0x000000ff00051c82 */ /* 0x000fe20008000000 */
[----:B------:R-:W-:Y:S02]  /*0220*/  @UP1 UMOV UR6, URZ ;  /* 0x000000ff00061c82 */ /* 0x000fe40008000000 */
[----:B------:R-:W-:-:S09]  /*0230*/  UISETP.NE.OR UP0, UPT, UR4, UR10, UP0 ;  /* 0x0000000a0400728c */ /* 0x000fd20008705670 */
[----:B------:R-:W-:Y:S05]  /*0240*/  BRA.U !UP0, `(.L_x_1) ;  /* 0x0000000108147547 */ /* 0x000fea000b800000 */
.L_x_2:
[----:B------:R-:W-:Y:S01]  /*0250*/  UIADD3 UR4, UPT, UPT, UR4, 0x4, URZ ;  /* 0x0000000404047890 */ /* 0x000fe2000fffe0ff */
[----:B------:R-:W-:Y:S01]  /*0260*/  UMOV UR6, UR5 ;  /* 0x0000000500067c82 */ /* 0x000fe20008000000 */
[----:B------:R-:W-:Y:S02]  /*0270*/  UMOV UR5, URZ ;  /* 0x000000ff00057c82 */ /* 0x000fe40008000000 */
[----:B------:R-:W-:-:S09]  /*0280*/  UISETP.NE.AND UP0, UPT, UR4, UR10, UPT ;  /* 0x0000000a0400728c */ /* 0x000fd2000bf05270 */
[----:B------:R-:W-:Y:S05]  /*0290*/  BRA.U UP0, `(.L_x_2) ;  /* 0xfffffffd00ec7547 */ /* 0x000fea000b83ffff */
.L_x_1:
[----:B------:R-:W-:-:S09]  /*02a0*/  UISETP.NE.AND UP0, UPT, UR8, URZ, UPT ;  /* 0x000000ff0800728c */ /* 0x000fd2000bf05270 */
[----:B------:R-:W-:Y:S05]  /*02b0*/  BRA.U !UP0, `(.L_x_0) ;  /* 0x0000000108187547 */ /* 0x000fea000b800000 */
[----:B------:R-:W-:-:S05]  /*02c0*/  UMOV UR4, URZ ;  /* 0x000000ff00047c82 */ /* 0x000fca0008000000 */
.L_x_5:
[----:B------:R-:W-:Y:S02]  /*02d0*/  UIADD3 UR4, UPT, UPT, UR4, 0x1, URZ ;  /* 0x0000000104047890 */ /* 0x000fe4000fffe0ff */
[----:B------:R-:W-:Y:S02]  /*02e0*/  USHF.L.U64.HI UR6, UR5, 0x8, UR6 ;  /* 0x0000000805067899 */ /* 0x000fe40008010206 */
[----:B------:R-:W-:Y:S02]  /*02f0*/  UISETP.NE.AND UP0, UPT, UR4, UR8, UPT ;  /* 0x000000080400728c */ /* 0x000fe4000bf05270 */
[----:B------:R-:W-:-:S07]  /*0300*/  USHF.L.U32 UR5, UR5, 0x8, URZ ;  /* 0x0000000805057899 */ /* 0x000fce00080006ff */
[----:B------:R-:W-:Y:S05]  /*0310*/  BRA.U UP0, `(.L_x_5) ;  /* 0xfffffffd00ec7547 */ /* 0x000fea000b83ffff */
.L_x_0:
[----:B------:R-:W0:Y:S01]  /*0320*/  S2R R0, SR_CTAID.X ;  /* 0x0000000000007919 */ /* 0x000e220000002500 */
[----:B------:R-:W-:Y:S01]  /*0330*/  IMAD.U32 R2, RZ, RZ, UR6 ;  /* 0x00000006ff027e24 */ /* 0x000fe2000f8e00ff */
[----:B------:R-:W0:Y:S02]  /*0340*/  S2R R3, SR_TID.X ;  /* 0x0000000000037919 */ /* 0x000e240000002100 */
[----:B0-----:R-:W-:-:S05]  /*0350*/  IMAD R0, R0, UR7, R3 ;  /* 0x0000000700007c24 */ /* 0x001fca000f8e0203 */
[----:B------:R-:W-:Y:S02]  /*0360*/  ISETP.LT.U32.AND P0, PT, R0, UR5, PT ;  /* 0x0000000500007c0c */ /* 0x000fe4000bf01070 */
[----:B------:R-:W-:-:S04]  /*0370*/  SHF.R.S32.HI R5, RZ, 0x1f, R0 ;  /* 0x0000001fff057819 */ /* 0x000fc80000011400 */
[----:B------:R-:W-:-:S13]  /*0380*/  ISETP.GT.AND.EX P0, PT, R2, R5, PT, P0 ;  /* 0x000000050200720c */ /* 0x000fda0003f04300 */
[----:B------:R-:W-:Y:S05]  /*0390*/  @!P0 EXIT ;  /* 0x000000000000894d */ /* 0x000fea0003800000 */
[----:B------:R-:W0:Y:S01]  /*03a0*/  LDCU UR4, c[0x0][0x370] ;  /* 0x00006e00ff0477ac */ /* 0x000e220008000800 */
[----:B------:R-:W-:Y:S01]  /*03b0*/  UISETP.GT.AND UP0, UPT, UR9, URZ, UPT ;  /* 0x000000ff0900728c */ /* 0x000fe2000bf04270 */
[----:B------:R-:W1:Y:S01]  /*03c0*/  LDCU.64 UR14, c[0x0][0x358] ;  /* 0x00006b00ff0e77ac */ /* 0x000e620008000a00 */
[----:B0-----:R-:W-:-:S07]  /*03d0*/  UIMAD UR4, UR7, UR4, URZ ;  /* 0x00000004070472a4 */ /* 0x001fce000f8e02ff */
[----:B------:R-:W-:Y:S05]  /*03e0*/  BRA.U UP0, `(.L_x_6) ;  /* 0x00000001002c7547 */ /* 0x000fea000b800000 */
[----:B------:R-:W-:Y:S01]  /*03f0*/  IMAD.MOV.U32 R7, RZ, RZ, 0x1 ;  /* 0x00000001ff077424 */ /* 0x000fe200078e00ff */
[----:B------:R-:W0:Y:S06]  /*0400*/  LDCU.64 UR8, c[0x0][0x390] ;  /* 0x00007200ff0877ac */ /* 0x000e2c0008000a00 */
.L_x_7:
[----:B0-----:R-:W-:-:S04]  /*0410*/  LEA R2, P0, R0, UR8, 0x2 ;  /* 0x0000000800027c11 */ /* 0x001fc8000f8010ff */
[C---:B------:R-:W-:Y:S02]  /*0420*/  LEA.HI.X R3, R0.reuse, UR9, R5, 0x2, P0 ;  /* 0x0000000900037c11 */ /* 0x040fe400080f1405 */
[----:B------:R-:W-:-:S03]  /*0430*/  IADD3 R0, P0, PT, R0, UR4, RZ ;  /* 0x0000000400007c10 */ /* 0x000fc6000ff1e0ff */
[----:B-1----:R2:W-:Y:S02]  /*0440*/  STG.E desc[UR14][R2.64], R7 ;  /* 0x0000000702007986 */ /* 0x0025e4000c10190e */
[----:B------:R-:W-:Y:S01]  /*0450*/  IMAD.X R5, RZ, RZ, R5, P0 ;  /* 0x000000ffff057224 */ /* 0x000fe200000e0605 */
[----:B------:R-:W-:-:S04]  /*0460*/  ISETP.GE.U32.AND P0, PT, R0, UR5, PT ;  /* 0x0000000500007c0c */ /* 0x000fc8000bf06070 */
[----:B------:R-:W-:-:S13]  /*0470*/  ISETP.GE.AND.EX P0, PT, R5, UR6, PT, P0 ;  /* 0x0000000605007c0c */ /* 0x000fda000bf06300 */
[----:B--2---:R-:W-:Y:S05]  /*0480*/  @!P0 BRA `(.L_x_7) ;  /* 0xfffffffc00e08947 */ /* 0x004fea000383ffff */
[----:B------:R-:W-:Y:S05]  /*0490*/  EXIT ;  /* 0x000000000000794d */ /* 0x000fea0003800000 */
.L_x_6:
[----:B------:R-:W0:Y:S01]  /*04a0*/  LDCU.64 UR10, c[0x0][0x380] ;  /* 0x00007000ff0a77ac */ /* 0x000e220008000a00 */
[----:B------:R-:W-:Y:S01]  /*04b0*/  BSSY.RECONVERGENT B0, `(.L_x_8) ;  /* 0x0000077000007945 */ /* 0x000fe20003800200 */
[----:B------:R-:W-:Y:S02]  /*04c0*/  ULOP3.LUT UR12, UR9, 0x7, URZ, 0xc0, !UPT ;  /* 0x00000007090c7892 */ /* 0x000fe4000f8ec0ff */
[----:B------:R-:W-:Y:S02]  /*04d0*/  ULOP3.LUT UR13, UR9, 0x7ffffff8, URZ, 0xc0, !UPT ;  /* 0x7ffffff8090d7892 */ /* 0x000fe4000f8ec0ff */
[----:B------:R-:W-:Y:S02]  /*04e0*/  ULOP3.LUT UR9, UR9, 0x3, URZ, 0xc0, !UPT ;  /* 0x0000000309097892 */ /* 0x000fe4000f8ec0ff */
[----:B0-----:R-:W-:Y:S02]  /*04f0*/  UIADD3 UR7, UP0, UPT, UR10, 0x3, URZ ;  /* 0x000000030a077890 */ /* 0x001fe4000ff1e0ff */
[----:B------:R-:W-:-:S02]  /*0500*/  UIADD3 UR10, UPT, UPT, UR12, -0x1, URZ ;  /* 0xffffffff0c0a7890 */ /* 0x000fc4000fffe0ff */
[----:B------:R-:W-:Y:S02]  /*0510*/  UIADD3.X UR8, UPT, UPT, URZ, UR11, URZ, UP0, !UPT ;  /* 0x0000000bff087290 */ /* 0x000fe400087fe4ff */
[----:B------:R-:W-:Y:S02]  /*0520*/  UIADD3 UR11, UPT, UPT, -UR13, URZ, URZ ;  /* 0x000000ff0d0b7290 */ /* 0x000fe4000fffe1ff */
[----:B------:R-:W-:-:S11]  /*0530*/  UISETP.GE.U32.AND UP0, UPT, UR10, 0x3, UPT ;  /* 0x000000030a00788c */ /* 0x000fd6000bf06070 */
.L_x_14:
[----:B------:R-:W0:Y:S01]  /*0540*/  LDC R14, c[0x0][0x388] ;  /* 0x0000e200ff0e7b82 */ /* 0x000e220000000800 */
[----:B------:R-:W-:Y:S02]  /*0550*/  IMAD.MOV.U32 R9, RZ, RZ, RZ ;  /* 0x000000ffff097224 */ /* 0x000fe400078e00ff */
[----:B------:R-:W-:Y:S02]  /*0560*/  IMAD.MOV.U32 R7, RZ, RZ, R0 ;  /* 0x000000ffff077224 */ /* 0x000fe400078e0000 */
[----:B------:R-:W-:Y:S01]  /*0570*/  IMAD.MOV.U32 R4, RZ, RZ, R5 ;  /* 0x000000ffff047224 */ /* 0x000fe200078e0005 */
[----:B0-----:R-:W-:-:S13]  /*0580*/  ISETP.GE.U32.AND P0, PT, R14, 0x8, PT ;  /* 0x000000080e00780c */ /* 0x001fda0003f06070 */
[----:B------:R-:W-:Y:S05]  /*0590*/  @!P0 BRA `(.L_x_9) ;  /* 0x0000000000c08947 */ /* 0x000fea0003800000 */
[----:B------:R-:W-:Y:S02]  /*05a0*/  IMAD.U32 R12, RZ, RZ, UR7 ;  /* 0x00000007ff0c7e24 */ /* 0x000fe4000f8e00ff */
[----:B------:R-:W-:Y:S02]  /*05b0*/  IMAD.U32 R19, RZ, RZ, UR8 ;  /* 0x00000008ff137e24 */ /* 0x000fe4000f8e00ff */
[----:B------:R-:W-:Y:S02]  /*05c0*/  IMAD.U32 R6, RZ, RZ, UR11 ;  /* 0x0000000bff067e24 */ /* 0x000fe4000f8e00ff */
[----:B------:R-:W-:Y:S02]  /*05d0*/  IMAD.MOV.U32 R7, RZ, RZ, R0 ;  /* 0x000000ffff077224 */ /* 0x000fe400078e0000 */
[----:B------:R-:W-:-:S07]  /*05e0*/  IMAD.MOV.U32 R4, RZ, RZ, R5 ;  /* 0x000000ffff047224 */ /* 0x000fce00078e0005 */
.L_x_10:
[--C-:B------:R-:W-:Y:S01]  /*05f0*/  SHF.R.S32.HI R18, RZ, 0x1f, R4.reuse ;  /* 0x0000001fff127819 */ /* 0x100fe20000011404 */
[----:B--2---:R-:W-:Y:S01]  /*0600*/  IMAD.MOV.U32 R3, RZ, RZ, R19 ;  /* 0x000000ffff037224 */ /* 0x004fe200078e0013 */
[----:B------:R-:W-:Y:S01]  /*0610*/  SHF.R.S32.HI R9, RZ, 0x1f, R4 ;  /* 0x0000001fff097819 */ /* 0x000fe20000011404 */
[----:B------:R-:W-:Y:S01]  /*0620*/  IMAD.MOV.U32 R2, RZ, RZ, R12 ;  /* 0x000000ffff027224 */ /* 0x000fe200078e000c */
[----:B------:R-:W-:Y:S01]  /*0630*/  LEA.HI R19, P3, R18, R7, RZ, 0x8 ;  /* 0x0000000712137211 */ /* 0x000fe200078740ff */
[----:B------:R-:W-:Y:S01]  /*0640*/  VIADD R6, R6, 0x8 ;  /* 0x0000000806067836 */ /* 0x000fe20000000000 */
[C-C-:B------:R-:W-:Y:S02]  /*0650*/  SHF.R.U64 R8, R9.reuse, 0x10, R18.reuse ;  /* 0x0000001009087819 */ /* 0x140fe40000001212 */
[----:B------:R-:W-:Y:S01]  /*0660*/  SHF.R.U64 R10, R9, 0x18, R18 ;  /* 0x00000018090a7819 */ /* 0x000fe20000001212 */
[----:B------:R-:W-:Y:S01]  /*0670*/  IMAD.X R16, RZ, RZ, R4, P3 ;  /* 0x000000ffff107224 */ /* 0x000fe200018e0604 */
[----:B------:R-:W-:Y:S01]  /*0680*/  IADD3 RZ, P1, PT, R7, R8, RZ ;  /* 0x0000000807ff7210 */ /* 0x000fe20007f3e0ff */
[----:B-1----:R0:W-:Y:S01]  /*0690*/  STG.E.U8 desc[UR14][R2.64+-0x3], R7 ;  /* 0xfffffd0702007986 */ /* 0x0021e2000c10110e */
[----:B------:R-:W-:-:S02]  /*06a0*/  SHF.R.U64 R8, R9, 0x8, R18 ;  /* 0x0000000809087819 */ /* 0x000fc40000001212 */
[CC--:B------:R-:W-:Y:S02]  /*06b0*/  LEA.HI R9, P4, R18.reuse, R7.reuse, RZ, 0x10 ;  /* 0x0000000712097211 */ /* 0x0c0fe400078980ff */
[----:B------:R-:W-:Y:S02]  /*06c0*/  LEA.HI R17, P5, R18, R7, RZ, 0x18 ;  /* 0x0000000712117211 */ /* 0x000fe400078bc0ff */
[C---:B------:R-:W-:Y:S01]  /*06d0*/  IADD3 RZ, P2, PT, R7.reuse, R10, RZ ;  /* 0x0000000a07ff7210 */ /* 0x040fe20007f5e0ff */
[--C-:B------:R-:W-:Y:S01]  /*06e0*/  IMAD.X R12, RZ, RZ, R4.reuse, P4 ;  /* 0x000000ffff0c7224 */ /* 0x100fe200020e0604 */
[C---:B------:R-:W-:Y:S01]  /*06f0*/  IADD3 RZ, P3, PT, R7.reuse, R8, RZ ;  /* 0x0000000807ff7210 */ /* 0x040fe20007f7e0ff */
[----:B------:R-:W-:Y:S01]  /*0700*/  IMAD.X R10, RZ, RZ, R4, P5 ;  /* 0x000000ffff0a7224 */ /* 0x000fe200028e0604 */
[----:B------:R-:W-:Y:S02]  /*0710*/  IADD3 RZ, P0, PT, R7, R18, RZ ;  /* 0x0000001207ff7210 */ /* 0x000fe40007f1e0ff */
[----:B0-----:R-:W-:-:S02]  /*0720*/  SHF.R.U64 R7, R9, 0x10, R12 ;  /* 0x0000001009077819 */ /* 0x001fc4000000120c */
[CC--:B------:R-:W-:Y:S01]  /*0730*/  LEA.HI.X R13, R18.reuse, R4.reuse, RZ, 0x8, P2 ;  /* 0x00000004120d7211 */ /* 0x0c0fe200010f44ff */
[----:B------:R-:W-:Y:S01]  /*0740*/  IMAD.X R15, RZ, RZ, R4, P0 ;  /* 0x000000ffff0f7224 */ /* 0x000fe200000e0604 */
[CC--:B------:R-:W-:Y:S02]  /*0750*/  LEA.HI.X R11, R18.reuse, R4.reuse, RZ, 0x10, P1 ;  /* 0x00000004120b7211 */ /* 0x0c0fe400008f84ff */
[----:B------:R-:W-:Y:S01]  /*0760*/  LEA.HI.X R9, R18, R4, RZ, 0x18, P3 ;  /* 0x0000000412097211 */ /* 0x000fe200018fc4ff */
[----:B------:R-:W-:Y:S01]  /*0770*/  IMAD.MOV.U32 R4, RZ, RZ, RZ ;  /* 0x000000ffff047224 */ /* 0x000fe200078e00ff */
[----:B------:R-:W-:Y:S02]  /*0780*/  SHF.R.U64 R19, R19, 0x8, R16 ;  /* 0x0000000813137819 */ /* 0x000fe40000001210 */
[----:B------:R-:W-:Y:S02]  /*0790*/  SHF.R.U64 R17, R17, 0x18, R10 ;  /* 0x0000001811117819 */ /* 0x000fe4000000120a */
[----:B------:R-:W-:Y:S01]  /*07a0*/  SHF.R.U32.HI R13, RZ, 0x8, R13 ;  /* 0x00000008ff0d7819 */ /* 0x000fe2000001160d */
[----:B------:R0:W-:Y:S01]  /*07b0*/  STG.E.U8 desc[UR14][R2.64+-0x2], R19 ;  /* 0xfffffe1302007986 */ /* 0x0001e2000c10110e */
[----:B------:R-:W-:-:S02]  /*07c0*/  SHF.R.U32.HI R11, RZ, 0x10, R11 ;  /* 0x00000010ff0b7819 */ /* 0x000fc4000001160b */
[----:B------:R-:W-:Y:S01]  /*07d0*/  SHF.R.U32.HI R9, RZ, 0x18, R9 ;  /* 0x00000018ff097819 */ /* 0x000fe20000011609 */
[----:B------:R1:W-:Y:S01]  /*07e0*/  STG.E.U8 desc[UR14][R2.64+-0x1], R7 ;  /* 0xffffff0702007986 */ /* 0x0003e2000c10110e */
[----:B------:R-:W-:Y:S02]  /*07f0*/  ISETP.NE.AND P0, PT, R6, RZ, PT ;  /* 0x000000ff0600720c */ /* 0x000fe40003f05270 */
[----:B------:R-:W-:Y:S01]  /*0800*/  IADD3 R12, P1, PT, R2, 0x8, RZ ;  /* 0x00000008020c7810 */ /* 0x000fe20007f3e0ff */
[----:B------:R2:W-:Y:S04]  /*0810*/  STG.E.U8 desc[UR14][R2.64+0x2], R13 ;  /* 0x0000020d02007986 */ /* 0x0005e8000c10110e */
[----:B------:R2:W-:Y:S01]  /*0820*/  STG.E.U8 desc[UR14][R2.64+0x3], R11 ;  /* 0x0000030b02007986 */ /* 0x0005e2000c10110e */
[----:B0-----:R-:W-:-:S03]  /*0830*/  IMAD.X R19, RZ, RZ, R3, P1 ;  /* 0x000000ffff137224 */ /* 0x001fc600008e0603 */
[----:B------:R2:W-:Y:S01]  /*0840*/  STG.E.U8 desc[UR14][R2.64], R17 ;  /* 0x0000001102007986 */ /* 0x0005e2000c10110e */
[----:B-1----:R-:W-:-:S03]  /*0850*/  IMAD.MOV.U32 R7, RZ, RZ, RZ ;  /* 0x000000ffff077224 */ /* 0x002fc600078e00ff */
[----:B------:R2:W-:Y:S04]  /*0860*/  STG.E.U8 desc[UR14][R2.64+0x1], R15 ;  /* 0x0000010f02007986 */ /* 0x0005e8000c10110e */
[----:B------:R2:W-:Y:S01]  /*0870*/  STG.E.U8 desc[UR14][R2.64+0x4], R9 ;  /* 0x0000040902007986 */ /* 0x0005e2000c10110e */
[----:B------:R-:W-:Y:S05]  /*0880*/  @P0 BRA `(.L_x_10) ;  /* 0xfffffffc00580947 */ /* 0x000fea000383ffff */
[----:B--2---:R-:W-:-:S07]  /*0890*/  IMAD.U32 R9, RZ, RZ, UR13 ;  /* 0x0000000dff097e24 */ /* 0x004fce000f8e00ff */
.L_x_9:
[----:B------:R-:W-:-:S09]  /*08a0*/  UISETP.NE.AND UP1, UPT, UR12, URZ, UPT ;  /* 0x000000ff0c00728c */ /* 0x000fd2000bf25270 */
[----:B------:R-:W-:Y:S05]  /*08b0*/  BRA.U !UP1, `(.L_x_11) ;  /* 0x0000000109b07547 */ /* 0x000fea000b800000 */
[----:B------:R-:W-:Y:S01]  /*08c0*/  UISETP.NE.AND UP1, UPT, UR9, URZ, UPT ;  /* 0x000000ff0900728c */ /* 0x000fe2000bf25270 */
[----:B------:R-:W-:Y:S10]  /*08d0*/  BRA.U !UP0, `(.L_x_12) ;  /* 0x0000000108547547 */ /* 0x000ff4000b800000 */
[----:B------:R-:W0:Y:S01]  /*08e0*/  LDCU.64 UR16, c[0x0][0x380] ;  /* 0x00007000ff1077ac */ /* 0x000e220008000a00 */
[----:B------:R-:W-:-:S04]  /*08f0*/  SHF.R.S32.HI R12, RZ, 0x1f, R4 ;  /* 0x0000001fff0c7819 */ /* 0x000fc80000011404 */
[CC--:B------:R-:W-:Y:S02]  /*0900*/  LEA.HI R15, P1, R12.reuse, R7.reuse, RZ, 0x8 ;  /* 0x000000070c0f7211 */ /* 0x0c0fe400078340ff */
[CC--:B------:R-:W-:Y:S02]  /*0910*/  LEA.HI R13, P2, R12.reuse, R7.reuse, RZ, 0x10 ;  /* 0x000000070c0d7211 */ /* 0x0c0fe400078580ff */
[----:B------:R-:W-:Y:S01]  /*0920*/  LEA.HI R11, P3, R12, R7, RZ, 0x18 ;  /* 0x000000070c0b7211 */ /* 0x000fe2000787c0ff */
[--C-:B------:R-:W-:Y:S02]  /*0930*/  IMAD.X R10, RZ, RZ, R4.reuse, P1 ;  /* 0x000000ffff0a7224 */ /* 0x100fe400008e0604 */
[--C-:B------:R-:W-:Y:S02]  /*0940*/  IMAD.X R8, RZ, RZ, R4.reuse, P2 ;  /* 0x000000ffff087224 */ /* 0x100fe400010e0604 */
[----:B------:R-:W-:Y:S01]  /*0950*/  IMAD.X R6, RZ, RZ, R4, P3 ;  /* 0x000000ffff067224 */ /* 0x000fe200018e0604 */
[----:B------:R-:W-:-:S02]  /*0960*/  SHF.R.U64 R15, R15, 0x8, R10 ;  /* 0x000000080f0f7819 */ /* 0x000fc4000000120a */
[----:B------:R-:W-:Y:S02]  /*0970*/  SHF.R.U64 R13, R13, 0x10, R8 ;  /* 0x000000100d0d7819 */ /* 0x000fe40000001208 */
[C---:B0-----:R-:W-:Y:S01]  /*0980*/  IADD3 R2, P0, PT, R9.reuse, UR16, RZ ;  /* 0x0000001009027c10 */ /* 0x041fe2000ff1e0ff */
[----:B------:R-:W-:Y:S01]  /*0990*/  VIADD R9, R9, 0x4 ;  /* 0x0000000409097836 */ /* 0x000fe20000000000 */
[----:B------:R-:W-:-:S03]  /*09a0*/  SHF.R.U64 R11, R11, 0x18, R6 ;  /* 0x000000180b0b7819 */ /* 0x000fc60000001206 */
[----:B------:R-:W-:Y:S01]  /*09b0*/  IMAD.X R3, RZ, RZ, UR17, P0 ;  /* 0x00000011ff037e24 */ /* 0x000fe200080e06ff */
[----:B------:R-:W-:-:S04]  /*09c0*/  IADD3 RZ, P0, PT, R12, R7, RZ ;  /* 0x000000070cff7210 */ /* 0x000fc80007f1e0ff */
[----:B-1----:R-:W-:Y:S04]  /*09d0*/  STG.E.U8 desc[UR14][R2.64+0x1], R15 ;  /* 0x0000010f02007986 */ /* 0x002fe8000c10110e */
[----:B------:R-:W-:Y:S04]  /*09e0*/  STG.E.U8 desc[UR14][R2.64+0x2], R13 ;  /* 0x0000020d02007986 */ /* 0x000fe8000c10110e */
[----:B------:R-:W-:Y:S04]  /*09f0*/  STG.E.U8 desc[UR14][R2.64+0x3], R11 ;  /* 0x0000030b02007986 */ /* 0x000fe8000c10110e */
[----:B------:R0:W-:Y:S02]  /*0a00*/  STG.E.U8 desc[UR14][R2.64], R7 ;  /* 0x0000000702007986 */ /* 0x0001e4000c10110e */
[----:B0-----:R-:W-:-:S05]  /*0a10*/  IMAD.X R7, RZ, RZ, R4, P0 ;  /* 0x000000ffff077224 */ /* 0x001fca00000e0604 */
[----:B------:R-:W-:-:S07]  /*0a20*/  SHF.R.S32.HI R4, RZ, 0x1f, R7 ;  /* 0x0000001fff047819 */ /* 0x000fce0000011407 */
.L_x_12:
[----:B------:R-:W-:Y:S05]  /*0a30*/  BRA.U !UP1, `(.L_x_11) ;  /* 0x0000000109507547 */ /* 0x000fea000b800000 */
[----:B------:R-:W-:Y:S01]  /*0a40*/  LOP3.LUT P0, RZ, R14, 0x1, RZ, 0xc0, !PT ;  /* 0x000000010eff7812 */ /* 0x000fe2000780c0ff */
[----:B------:R-:W-:-:S12]  /*0a50*/  UISETP.NE.AND UP1, UPT, UR9, 0x1, UPT ;  /* 0x000000010900788c */ /* 0x000fd8000bf25270 */
[----:B------:R-:W0:Y:S01]  /*0a60*/  @P0 LDC.64 R14, c[0x0][0x380] ;  /* 0x0000e000ff0e0b82 */ /* 0x000e220000000a00 */
[----:B------:R-:W-:Y:S05]  /*0a70*/  BRA.U !UP1, `(.L_x_13) ;  /* 0x0000000109347547 */ /* 0x000fea000b800000 */
[----:B------:R-:W2:Y:S01]  /*0a80*/  LDCU.64 UR16, c[0x0][0x380] ;  /* 0x00007000ff1077ac */ /* 0x000ea20008000a00 */
[----:B------:R-:W-:-:S04]  /*0a90*/  SHF.R.S32.HI R6, RZ, 0x1f, R4 ;  /* 0x0000001fff067819 */ /* 0x000fc80000011404 */
[----:B------:R-:W-:-:S05]  /*0aa0*/  LEA.HI R8, P2, R6, R7, RZ, 0x8 ;  /* 0x0000000706087211 */ /* 0x000fca00078540ff */
[----:B------:R-:W-:-:S05]  /*0ab0*/  IMAD.X R11, RZ, RZ, R4, P2 ;  /* 0x000000ffff0b7224 */ /* 0x000fca00010e0604 */
[----:B------:R-:W-:Y:S02]  /*0ac0*/  SHF.R.U64 R11, R8, 0x8, R11 ;  /* 0x00000008080b7819 */ /* 0x000fe4000000120b */
[C---:B--2---:R-:W-:Y:S01]  /*0ad0*/  IADD3 R2, P1, PT, R9.reuse, UR16, RZ ;  /* 0x0000001009027c10 */ /* 0x044fe2000ff3e0ff */
[----:B------:R-:W-:-:S04]  /*0ae0*/  VIADD R9, R9, 0x2 ;  /* 0x0000000209097836 */ /* 0x000fc80000000000 */
[----:B------:R-:W-:Y:S01]  /*0af0*/  IMAD.X R3, RZ, RZ, UR17, P1 ;  /* 0x00000011ff037e24 */ /* 0x000fe200088e06ff */
[----:B------:R-:W-:-:S04]  /*0b00*/  LEA.HI R6, P1, R6, R7, RZ, 0x10 ;  /* 0x0000000706067211 */ /* 0x000fc800078380ff */
[----:B-1----:R-:W-:Y:S01]  /*0b10*/  STG.E.U8 desc[UR14][R2.64+0x1], R11 ;  /* 0x0000010b02007986 */ /* 0x002fe2000c10110e */
[----:B------:R-:W-:-:S03]  /*0b20*/  IMAD.X R13, RZ, RZ, R4, P1 ;  /* 0x000000ffff0d7224 */ /* 0x000fc600008e0604 */
[----:B------:R1:W-:Y:S02]  /*0b30*/  STG.E.U8 desc[UR14][R2.64], R7 ;  /* 0x0000000702007986 */ /* 0x0003e4000c10110e */
[----:B-1----:R-:W-:-:S07]  /*0b40*/  SHF.R.S64 R7, R6, 0x10, R13 ;  /* 0x0000001006077819 */ /* 0x002fce000000100d */
.L_x_13:
[----:B0-----:R-:W-:-:S05]  /*0b50*/  @P0 IADD3 R2, P1, PT, R9, R14, RZ ;  /* 0x0000000e09020210 */ /* 0x001fca0007f3e0ff */
[----:B------:R-:W-:-:S05]  /*0b60*/  @P0 IMAD.X R3, RZ, RZ, R15, P1 ;  /* 0x000000ffff030224 */ /* 0x000fca00008e060f */
[----:B-1----:R0:W-:Y:S03]  /*0b70*/  @P0 STG.E.U8 desc[UR14][R2.64], R7 ;  /* 0x0000000702000986 */ /* 0x0021e6000c10110e */
.L_x_11:
[----:B------:R-:W2:Y:S01]  /*0b80*/  LDCU.64 UR16, c[0x0][0x390] ;  /* 0x00007200ff1077ac */ /* 0x000ea20008000a00 */
[----:B0-----:R-:W-:Y:S01]  /*0b90*/  IMAD.MOV.U32 R7, RZ, RZ, 0x1 ;  /* 0x00000001ff077424 */ /* 0x001fe200078e00ff */
[----:B--2---:R-:W-:-:S04]  /*0ba0*/  LEA R2, P0, R0, UR16, 0x2 ;  /* 0x0000001000027c11 */ /* 0x004fc8000f8010ff */
[C---:B------:R-:W-:Y:S02]  /*0bb0*/  LEA.HI.X R3, R0.reuse, UR17, R5, 0x2, P0 ;  /* 0x0000001100037c11 */ /* 0x040fe400080f1405 */
[----:B------:R-:W-:-:S03]  /*0bc0*/  IADD3 R0, P0, PT, R0, UR4, RZ ;  /* 0x0000000400007c10 */ /* 0x000fc6000ff1e0ff */
[----:B-1----:R0:W-:Y:S02]  /*0bd0*/  STG.E desc[UR14][R2.64], R7 ;  /* 0x0000000702007986 */ /* 0x0021e4000c10190e */
[----:B------:R-:W-:Y:S01]  /*0be0*/  IMAD.X R5, RZ, RZ, R5, P0 ;  /* 0x000000ffff057224 */ /* 0x000fe200000e0605 */
[----:B------:R-:W-:-:S04]  /*0bf0*/  ISETP.GE.U32.AND P0, PT, R0, UR5, PT ;  /* 0x0000000500007c0c */ /* 0x000fc8000bf06070 */
[----:B------:R-:W-:-:S13]  /*0c00*/  ISETP.GE.AND.EX P0, PT, R5, UR6, PT, P0 ;  /* 0x0000000605007c0c */ /* 0x000fda000bf06300 */
[----:B0-----:R-:W-:Y:S05]  /*0c10*/  @!P0 BRA `(.L_x_14) ;  /* 0xfffffff800488947 */ /* 0x001fea000383ffff */
[----:B------:R-:W-:Y:S05]  /*0c20*/  BSYNC.RECONVERGENT B0 ;  /* 0x0000000000007941 */ /* 0x000fea0003800200 */
.L_x_8:
[----:B------:R-:W-:Y:S05]  /*0c30*/  EXIT ;  /* 0x000000000000794d */ /* 0x000fea0003800000 */
.L_x_15:
[----:B------:R-:W-:-:S00]  /*0c40*/  BRA `(.L_x_15) ;  /* 0xfffffffc00fc7947 */ /* 0x000fc0000383ffff */
[----:B------:R-:W-:-:S00]  /*0c50*/  NOP ;  /* 0x0000000000007918 */ /* 0x000fc00000000000 */
        /* <DEDUP_REMOVED lines=10> */
.L_x_16:


//--------------------- .nv.shared.reserved.0     --------------------------
	.section	.nv.shared.reserved.0,"aw",@nobits
	.weak		__nv_reservedSMEM_offset_0_alias
	.size		__nv_reservedSMEM_offset_0_alias, 0, 64
	.other		__nv_reservedSMEM_offset_0_alias,@"STO_CUDA_RESERVED_SHARED STV_DEFAULT"
__nv_reservedSMEM_offset_0_alias:
	.zero		0
	.zero		64


//--------------------- .nv.constant0.bruteforce_kernel --------------------------
	.section	.nv.constant0.bruteforce_kernel,"a",@progbits
	.sectionflags	@""
	.align	4
.nv.constant0.bruteforce_kernel:
	.zero		920


//--------------------- SYMBOLS --------------------------

	.type		.nv.reservedSmem.offset0,@object
	.size		.nv.reservedSmem.offset0,0x4
